	.headerflags	@"EF_CUDA_TEXMODE_UNIFIED EF_CUDA_64BIT_ADDRESS EF_CUDA_ACCELERATORS EF_CUDA_SM90 EF_CUDA_VIRTUAL_SM(EF_CUDA_SM90)"
	.elftype	@"ET_EXEC"


//--------------------- .nv.info                  --------------------------
	.section	.nv.info,"",@"SHT_CUDA_INFO"
	.align	4


	//----- nvinfo : EIATTR_REGCOUNT
	.align		4
        /*0000*/ 	.byte	0x04, 0x2f
        /*0002*/ 	.short	(.L_3 - .L_2)
	.align		4
.L_2:
        /*0004*/ 	.word	index@(triton_poi_fused__native_batch_norm_legit_no_training_cat_relu_4)
        /*0008*/ 	.word	0x00000020


	//----- nvinfo : EIATTR_MIN_STACK_SIZE
	.align		4
.L_3:
        /*000c*/ 	.byte	0x04, 0x12
        /*000e*/ 	.short	(.L_5 - .L_4)
	.align		4
.L_4:
        /*0010*/ 	.word	index@(triton_poi_fused__native_batch_norm_legit_no_training_cat_relu_4)
        /*0014*/ 	.word	0x00000000


	//----- nvinfo : EIATTR_FRAME_SIZE
	.align		4
.L_5:
        /*0018*/ 	.byte	0x04, 0x11
        /*001a*/ 	.short	(.L_7 - .L_6)
	.align		4
.L_6:
        /*001c*/ 	.word	index@(triton_poi_fused__native_batch_norm_legit_no_training_cat_relu_4)
        /*0020*/ 	.word	0x00000000


	//----- nvinfo : EIATTR_MIN_STACK_SIZE
	.align		4
.L_7:
        /*0024*/ 	.byte	0x04, 0x12
        /*0026*/ 	.short	(.L_9 - .L_8)
	.align		4
.L_8:
        /*0028*/ 	.word	index@(triton_poi_fused__native_batch_norm_legit_no_training_cat_relu_4)
        /*002c*/ 	.word	0x00000000
.L_9:


//--------------------- .nv.info.triton_poi_fused__native_batch_norm_legit_no_training_cat_relu_4 --------------------------
	.section	.nv.info.triton_poi_fused__native_batch_norm_legit_no_training_cat_relu_4,"",@"SHT_CUDA_INFO"
	.sectionflags	@""
	.align	4


	//----- nvinfo : EIATTR_CUDA_API_VERSION
	.align		4
        /*0000*/ 	.byte	0x04, 0x37
        /*0002*/ 	.short	(.L_11 - .L_10)
.L_10:
        /*0004*/ 	.word	0x0000007c


	//----- nvinfo : EIATTR_KPARAM_INFO
	.align		4
.L_11:
        /*0008*/ 	.byte	0x04, 0x17
        /*000a*/ 	.short	(.L_13 - .L_12)
.L_12:
        /*000c*/ 	.word	0x00000000
        /*0010*/ 	.short	0x0009
        /*0012*/ 	.short	0x0048
        /*0014*/ 	.byte	0x00, 0xf0, 0x11, 0x00


	//----- nvinfo : EIATTR_KPARAM_INFO
	.align		4
.L_13:
        /*0018*/ 	.byte	0x04, 0x17
        /*001a*/ 	.short	(.L_15 - .L_14)
.L_14:
        /*001c*/ 	.word	0x00000000
        /*0020*/ 	.short	0x0008
        /*0022*/ 	.short	0x0040
        /*0024*/ 	.byte	0x00, 0xf4, 0x21, 0x00


	//----- nvinfo : EIATTR_KPARAM_INFO
	.align		4
.L_15:
        /*0028*/ 	.byte	0x04, 0x17
        /*002a*/ 	.short	(.L_17 - .L_16)
.L_16:
        /*002c*/ 	.word	0x00000000
        /*0030*/ 	.short	0x0007
        /*0032*/ 	.short	0x0038
        /*0034*/ 	.byte	0x00, 0xf4, 0x21, 0x00


	//----- nvinfo : EIATTR_KPARAM_INFO
	.align		4
.L_17:
        /*0038*/ 	.byte	0x04, 0x17
        /*003a*/ 	.short	(.L_19 - .L_18)
.L_18:
        /*003c*/ 	.word	0x00000000
        /*0040*/ 	.short	0x0006
        /*0042*/ 	.short	0x0030
        /*0044*/ 	.byte	0x00, 0xf4, 0x21, 0x00


	//----- nvinfo : EIATTR_KPARAM_INFO
	.align		4
.L_19:
        /*0048*/ 	.byte	0x04, 0x17
        /*004a*/ 	.short	(.L_21 - .L_20)
.L_20:
        /*004c*/ 	.word	0x00000000
        /*0050*/ 	.short	0x0005
        /*0052*/ 	.short	0x0028
        /*0054*/ 	.byte	0x00, 0xf4, 0x21, 0x00


	//----- nvinfo : EIATTR_KPARAM_INFO
	.align		4
.L_21:
        /*0058*/ 	.byte	0x04, 0x17
        /*005a*/ 	.short	(.L_23 - .L_22)
.L_22:
        /*005c*/ 	.word	0x00000000
        /*0060*/ 	.short	0x0004
        /*0062*/ 	.short	0x0020
        /*0064*/ 	.byte	0x00, 0xf4, 0x21, 0x00


	//----- nvinfo : EIATTR_KPARAM_INFO
	.align		4
.L_23:
        /*0068*/ 	.byte	0x04, 0x17
        /*006a*/ 	.short	(.L_25 - .L_24)
.L_24:
        /*006c*/ 	.word	0x00000000
        /*0070*/ 	.short	0x0003
        /*0072*/ 	.short	0x0018
        /*0074*/ 	.byte	0x00, 0xf4, 0x21, 0x00


	//----- nvinfo : EIATTR_KPARAM_INFO
	.align		4
.L_25:
        /*0078*/ 	.byte	0x04, 0x17
        /*007a*/ 	.short	(.L_27 - .L_26)
.L_26:
        /*007c*/ 	.word	0x00000000
        /*0080*/ 	.short	0x0002
        /*0082*/ 	.short	0x0010
        /*0084*/ 	.byte	0x00, 0xf4, 0x21, 0x00


	//----- nvinfo : EIATTR_KPARAM_INFO
	.align		4
.L_27:
        /*0088*/ 	.byte	0x04, 0x17
        /*008a*/ 	.short	(.L_29 - .L_28)
.L_28:
        /*008c*/ 	.word	0x00000000
        /*0090*/ 	.short	0x0001
        /*0092*/ 	.short	0x0008
        /*0094*/ 	.byte	0x00, 0xf4, 0x21, 0x00


	//----- nvinfo : EIATTR_KPARAM_INFO
	.align		4
.L_29:
        /*0098*/ 	.byte	0x04, 0x17
        /*009a*/ 	.short	(.L_31 - .L_30)
.L_30:
        /*009c*/ 	.word	0x00000000
        /*00a0*/ 	.short	0x0000
        /*00a2*/ 	.short	0x0000
        /*00a4*/ 	.byte	0x00, 0xf4, 0x21, 0x00


	//----- nvinfo : EIATTR_SPARSE_MMA_MASK
	.align		4
.L_31:
        /*00a8*/ 	.byte	0x03, 0x50
        /*00aa*/ 	.short	0x0000


	//----- nvinfo : EIATTR_MAXREG_COUNT
	.align		4
        /*00ac*/ 	.byte	0x03, 0x1b
        /*00ae*/ 	.short	0x00ff


	//----- nvinfo : EIATTR_EXIT_INSTR_OFFSETS
	.align		4
        /*00b0*/ 	.byte	0x04, 0x1c
        /*00b2*/ 	.short	(.L_33 - .L_32)


	//   ....[0]....
.L_32:
        /*00b4*/ 	.word	0x000007c0


	//----- nvinfo : EIATTR_REQNTID
	.align		4
.L_33:
        /*00b8*/ 	.byte	0x04, 0x10
        /*00ba*/ 	.short	(.L_35 - .L_34)
.L_34:
        /*00bc*/ 	.word	0x00000100
        /*00c0*/ 	.word	0x00000001
        /*00c4*/ 	.word	0x00000001


	//----- nvinfo : EIATTR_CBANK_PARAM_SIZE
	.align		4
.L_35:
        /*00c8*/ 	.byte	0x03, 0x19
        /*00ca*/ 	.short	0x004c


	//----- nvinfo : EIATTR_PARAM_CBANK
	.align		4
        /*00cc*/ 	.byte	0x04, 0x0a
        /*00ce*/ 	.short	(.L_37 - .L_36)
	.align		4
.L_36:
        /*00d0*/ 	.word	index@(.nv.constant0.triton_poi_fused__native_batch_norm_legit_no_training_cat_relu_4)
        /*00d4*/ 	.short	0x0210
        /*00d6*/ 	.short	0x004c


	//----- nvinfo : EIATTR_SW_WAR
	.align		4
.L_37:
        /*00d8*/ 	.byte	0x04, 0x36
        /*00da*/ 	.short	(.L_39 - .L_38)
.L_38:
        /*00dc*/ 	.word	0x00000008
.L_39:


//--------------------- .nv.callgraph             --------------------------
	.section	.nv.callgraph,"",@"SHT_CUDA_CALLGRAPH"
	.align	4
	.sectionentsize	8
	.align		4
        /*0000*/ 	.word	0x00000000
	.align		4
        /*0004*/ 	.word	0xffffffff
	.align		4
        /*0008*/ 	.word	0x00000000
	.align		4
        /*000c*/ 	.word	0xfffffffe
	.align		4
        /*0010*/ 	.word	0x00000000
	.align		4
        /*0014*/ 	.word	0xfffffffd
	.align		4
        /*0018*/ 	.word	0x00000000
	.align		4
        /*001c*/ 	.word	0xfffffffc


//--------------------- .nv.constant4             --------------------------
	.section	.nv.constant4,"a",@progbits
	.align	8
	.align		8
.nv.constant4:
        /*0000*/ 	.dword	_$_str
	.align		8
        /*0008*/ 	.dword	_$_str_$_2


//--------------------- .text.triton_poi_fused__native_batch_norm_legit_no_training_cat_relu_4 --------------------------
	.section	.text.triton_poi_fused__native_batch_norm_legit_no_training_cat_relu_4,"ax",@progbits
	.align	128
        .global         triton_poi_fused__native_batch_norm_legit_no_training_cat_relu_4
        .type           triton_poi_fused__native_batch_norm_legit_no_training_cat_relu_4,@function
        .size           triton_poi_fused__native_batch_norm_legit_no_training_cat_relu_4,(.L_x_1 - triton_poi_fused__native_batch_norm_legit_no_training_cat_relu_4)
        .other          triton_poi_fused__native_batch_norm_legit_no_training_cat_relu_4,@"STO_CUDA_ENTRY STV_DEFAULT"
triton_poi_fused__native_batch_norm_legit_no_training_cat_relu_4:
.text.triton_poi_fused__native_batch_norm_legit_no_training_cat_relu_4:
[----:B------:R-:W-:Y:S01]  /*0000*/  LDC R1, c[0x0][0x28] ;  /* 0x00000a00ff017b82 */ /* 0x000fe20000000800 */
[----:B------:R-:W1:Y:S07]  /*0010*/  S2R R0, SR_TID.X ;  /* 0x0000000000007919 */ /* 0x000e6e0000002100 */
[----:B------:R-:W2:Y:S01]  /*0020*/  LDC.64 R6, c[0x0][0x210] ;  /* 0x00008400ff067b82 */ /* 0x000ea20000000a00 */
[----:B------:R-:W-:Y:S01]  /*0030*/  ULDC.64 UR4, c[0x0][0x208] ;  /* 0x0000820000047ab9 */ /* 0x000fe20000000a00 */
[----:B------:R-:W-:Y:S01]  /*0040*/  ULDC.64 UR6, c[0x0][0x218] ;  /* 0x0000860000067ab9 */ /* 0x000fe20000000a00 */
[----:B------:R-:W3:Y:S05]  /*0050*/  S2R R3, SR_CTAID.X ;  /* 0x0000000000037919 */ /* 0x000eea0000002500 */
[----:B------:R-:W4:Y:S08]  /*0060*/  LDC.64 R20, c[0x0][0x220] ;  /* 0x00008800ff147b82 */ /* 0x000f300000000a00 */
[----:B------:R-:W5:Y:S08]  /*0070*/  LDC.64 R22, c[0x0][0x228] ;  /* 0x00008a00ff167b82 */ /* 0x000f700000000a00 */
[----:B------:R-:W2:Y:S01]  /*0080*/  LDC.64 R16, c[0x0][0x238] ;  /* 0x00008e00ff107b82 */ /* 0x000ea20000000a00 */
[----:B-1----:R-:W-:-:S05]  /*0090*/  IMAD.SHL.U32 R0, R0, 0x2, RZ ;  /* 0x0000000200007824 */ /* 0x002fca00078e00ff */
[----:B------:R-:W-:-:S05]  /*00a0*/  LOP3.LUT R0, R0, 0x1fe, RZ, 0xc0, !PT ;  /* 0x000001fe00007812 */ /* 0x000fca00078ec0ff */
[----:B---3--:R-:W-:-:S05]  /*00b0*/  IMAD R18, R3, 0x200, R0 ;  /* 0x0000020003127824 */ /* 0x008fca00078e0200 */
[----:B------:R-:W-:-:S04]  /*00c0*/  SHF.R.S32.HI R3, RZ, 0x1f, R18 ;  /* 0x0000001fff037819 */ /* 0x000fc80000011412 */
[----:B------:R-:W-:Y:S02]  /*00d0*/  LEA.HI R0, R3, R18, RZ, 0x8 ;  /* 0x0000001203007211 */ /* 0x000fe400078f40ff */
[----:B------:R-:W1:Y:S02]  /*00e0*/  LDC.64 R2, c[0x0][0x230] ;  /* 0x00008c00ff027b82 */ /* 0x000e640000000a00 */
[----:B------:R-:W-:Y:S02]  /*00f0*/  SHF.R.S32.HI R19, RZ, 0x8, R0 ;  /* 0x00000008ff137819 */ /* 0x000fe40000011400 */
[----:B------:R-:W-:-:S03]  /*0100*/  LOP3.LUT R9, R0, 0xffffff00, RZ, 0xc0, !PT ;  /* 0xffffff0000097812 */ /* 0x000fc600078ec0ff */
[----:B------:R-:W-:-:S04]  /*0110*/  IMAD.HI R4, R19, 0x66666667, RZ ;  /* 0x6666666713047827 */ /* 0x000fc800078e02ff */
[----:B------:R-:W-:Y:S01]  /*0120*/  IMAD.IADD R9, R18, 0x1, -R9 ;  /* 0x0000000112097824 */ /* 0x000fe200078e0a09 */
[----:B------:R-:W-:-:S04]  /*0130*/  SHF.R.U32.HI R5, RZ, 0x1f, R4 ;  /* 0x0000001fff057819 */ /* 0x000fc80000011604 */
[----:B------:R-:W-:Y:S01]  /*0140*/  LEA.HI.SX32 R4, R4, R5, 0x19 ;  /* 0x0000000504047211 */ /* 0x000fe200078fcaff */
[----:B------:R-:W-:-:S04]  /*0150*/  IMAD.HI R5, R18, 0x66666667, RZ ;  /* 0x6666666712057827 */ /* 0x000fc800078e02ff */
[----:B------:R-:W-:Y:S01]  /*0160*/  IMAD R19, R4, -0x140, R19 ;  /* 0xfffffec004137824 */ /* 0x000fe200078e0213 */
[----:B------:R-:W-:-:S03]  /*0170*/  SHF.R.U32.HI R4, RZ, 0x1f, R5 ;  /* 0x0000001fff047819 */ /* 0x000fc60000011605 */
[----:B-1----:R-:W-:Y:S01]  /*0180*/  IMAD.WIDE R2, R19, 0x4, R2 ;  /* 0x0000000413027825 */ /* 0x002fe200078e0202 */
[----:B------:R-:W-:Y:S02]  /*0190*/  LEA.HI.SX32 R11, R5, R4, 0x11 ;  /* 0x00000004050b7211 */ /* 0x000fe400078f8aff */
[C---:B------:R-:W-:Y:S01]  /*01a0*/  LOP3.LUT R8, R19.reuse, 0xffffffe0, RZ, 0xc0, !PT ;  /* 0xffffffe013087812 */ /* 0x040fe200078ec0ff */
[----:B------:R-:W-:Y:S01]  /*01b0*/  IMAD.SHL.U32 R10, R19, 0x100, RZ ;  /* 0x00000100130a7824 */ /* 0x000fe200078e00ff */
[----:B------:R-:W1:Y:S01]  /*01c0*/  LDC.64 R4, c[0x0][0x218] ;  /* 0x00008600ff047b82 */ /* 0x000e620000000a00 */
[C---:B------:R-:W-:Y:S01]  /*01d0*/  IMAD R0, R11.reuse, -0x14000, R18 ;  /* 0xfffec0000b007824 */ /* 0x040fe200078e0212 */
[----:B------:R-:W-:Y:S01]  /*01e0*/  ISETP.NE.AND P4, PT, R8, 0x100, PT ;  /* 0x000001000800780c */ /* 0x000fe20003f85270 */
[C---:B------:R-:W-:Y:S02]  /*01f0*/  IMAD R8, R11.reuse, 0x11000, RZ ;  /* 0x000110000b087824 */ /* 0x040fe400078e02ff */
[----:B------:R-:W-:-:S02]  /*0200*/  IMAD R28, R11, 0x12000, R0 ;  /* 0x000120000b1c7824 */ /* 0x000fc400078e0200 */
[----:B------:R3:W5:Y:S01]  /*0210*/  LDG.E.EL R0, desc[UR4][R2.64] ;  /* 0x0000000402007981 */ /* 0x000762000c2e1900 */
[--C-:B------:R-:W-:Y:S02]  /*0220*/  IADD3 R24, P1, P2, R10, R8, R9.reuse ;  /* 0x000000080a187210 */ /* 0x100fe40007a3e009 */
[----:B------:R-:W-:Y:S02]  /*0230*/  SHF.R.S32.HI R13, RZ, 0x1f, R8 ;  /* 0x0000001fff0d7819 */ /* 0x000fe40000011408 */
[----:B------:R-:W-:Y:S02]  /*0240*/  SHF.R.S32.HI R9, RZ, 0x1f, R9 ;  /* 0x0000001fff097819 */ /* 0x000fe40000011409 */
[----:B------:R-:W-:Y:S02]  /*0250*/  SHF.R.S32.HI R10, RZ, 0x1f, R10 ;  /* 0x0000001fff0a7819 */ /* 0x000fe4000001140a */
[----:B------:R-:W-:Y:S01]  /*0260*/  LOP3.LUT R8, R19, 0xfffffff0, RZ, 0xc0, !PT ;  /* 0xfffffff013087812 */ /* 0x000fe200078ec0ff */
[----:B---3--:R-:W3:Y:S01]  /*0270*/  LDC.64 R2, c[0x0][0x240] ;  /* 0x00009000ff027b82 */ /* 0x008ee20000000a00 */
[----:B------:R-:W-:Y:S01]  /*0280*/  IADD3.X R15, R10, R13, R9, P1, P2 ;  /* 0x0000000d0a0f7210 */ /* 0x000fe20000fe4409 */
[----:B------:R-:W-:Y:S01]  /*0290*/  IMAD R13, R11, -0x1000, R28 ;  /* 0xfffff0000b0d7824 */ /* 0x000fe200078e021c */
[----:B------:R-:W-:Y:S01]  /*02a0*/  CS2R R10, SRZ ;  /* 0x00000000000a7805 */ /* 0x000fe2000001ff00 */
[----:B--2---:R-:W-:Y:S01]  /*02b0*/  IMAD.WIDE R28, R28, 0x4, R6 ;  /* 0x000000041c1c7825 */ /* 0x004fe200078e0206 */
[----:B------:R-:W-:-:S02]  /*02c0*/  SHF.L.U64.HI R6, R24, 0x2, R15 ;  /* 0x0000000218067819 */ /* 0x000fc4000001020f */
[----:B------:R-:W-:Y:S02]  /*02d0*/  ISETP.GE.AND P1, PT, R19, 0x100, PT ;  /* 0x000001001300780c */ /* 0x000fe40003f26270 */
[----:B------:R-:W2:Y:S01]  /*02e0*/  @!P4 LDG.E.64 R10, desc[UR4][R28.64] ;  /* 0x000000041c0ac981 */ /* 0x000ea2000c1e1b00 */
[----:B------:R-:W-:Y:S01]  /*02f0*/  IMAD.SHL.U32 R24, R24, 0x4, RZ ;  /* 0x0000000418187824 */ /* 0x000fe200078e00ff */
[----:B------:R-:W-:Y:S02]  /*0300*/  ISETP.NE.AND P0, PT, R8, 0x120, PT ;  /* 0x000001200800780c */ /* 0x000fe40003f05270 */
[----:B------:R-:W-:Y:S02]  /*0310*/  CS2R R8, SRZ ;  /* 0x0000000000087805 */ /* 0x000fe4000001ff00 */
[----:B------:R-:W-:Y:S02]  /*0320*/  CS2R R14, SRZ ;  /* 0x00000000000e7805 */ /* 0x000fe4000001ff00 */
[----:B------:R-:W-:Y:S01]  /*0330*/  IADD3 R26, P2, R24, UR6, RZ ;  /* 0x00000006181a7c10 */ /* 0x000fe2000ff5e0ff */
[----:B-1----:R-:W-:-:S03]  /*0340*/  IMAD.WIDE R4, R13, 0x4, R4 ;  /* 0x000000040d047825 */ /* 0x002fc600078e0204 */
[----:B------:R-:W-:Y:S01]  /*0350*/  IADD3.X R27, R6, UR7, RZ, P2, !PT ;  /* 0x00000007061b7c10 */ /* 0x000fe200097fe4ff */
[----:B----4-:R-:W-:Y:S01]  /*0360*/  IMAD.WIDE R20, R13, 0x4, R20 ;  /* 0x000000040d147825 */ /* 0x010fe200078e0214 */
[----:B------:R-:W-:Y:S01]  /*0370*/  CS2R R12, SRZ ;  /* 0x00000000000c7805 */ /* 0x000fe2000001ff00 */
[----:B------:R-:W-:Y:S01]  /*0380*/  ULDC.64 UR6, c[0x0][0x220] ;  /* 0x0000880000067ab9 */ /* 0x000fe20000000a00 */
[----:B------:R-:W-:Y:S01]  /*0390*/  ISETP.GT.AND P2, PT, R19, 0x12f, PT ;  /* 0x0000012f1300780c */ /* 0x000fe20003f44270 */
[----:B------:R1:W4:Y:S01]  /*03a0*/  @!P1 LDG.E.64 R8, desc[UR4][R4.64] ;  /* 0x0000000404089981 */ /* 0x000322000c1e1b00 */
[----:B------:R-:W-:-:S03]  /*03b0*/  IADD3 R24, P3, R24, UR6, RZ ;  /* 0x0000000618187c10 */ /* 0x000fc6000ff7e0ff */
[----:B------:R-:W4:Y:S01]  /*03c0*/  @!P1 LDG.E.64 R14, desc[UR4][R28.64] ;  /* 0x000000041c0e9981 */ /* 0x000f22000c1e1b00 */
[----:B------:R-:W-:Y:S02]  /*03d0*/  IADD3.X R25, R6, UR7, RZ, P3, !PT ;  /* 0x0000000706197c10 */ /* 0x000fe40009ffe4ff */
[----:B------:R-:W-:Y:S01]  /*03e0*/  CS2R R6, SRZ ;  /* 0x0000000000067805 */ /* 0x000fe2000001ff00 */
[----:B------:R3:W4:Y:S01]  /*03f0*/  @!P0 LDG.E.64 R12, desc[UR4][R26.64+-0x8000] ;  /* 0xff8000041a0c8981 */ /* 0x000722000c1e1b00 */
[----:B-1----:R-:W-:-:S04]  /*0400*/  CS2R R4, SRZ ;  /* 0x0000000000047805 */ /* 0x002fc8000001ff00 */
[----:B------:R1:W4:Y:S01]  /*0410*/  @!P1 LDG.E.64 R6, desc[UR4][R20.64] ;  /* 0x0000000414069981 */ /* 0x000322000c1e1b00 */
[----:B-----5:R-:W-:-:S03]  /*0420*/  IMAD.WIDE R22, R19, 0x4, R22 ;  /* 0x0000000413167825 */ /* 0x020fc600078e0216 */
[----:B------:R-:W5:Y:S04]  /*0430*/  @P2 LDG.E.64 R4, desc[UR4][R24.64+-0xc000] ;  /* 0xff40000418042981 */ /* 0x000f68000c1e1b00 */
[----:B------:R-:W5:Y:S01]  /*0440*/  LDG.E.EL R22, desc[UR4][R22.64] ;  /* 0x0000000416167981 */ /* 0x000f62000c2e1900 */
[----:B0--3--:R-:W-:-:S04]  /*0450*/  IMAD.WIDE R26, R19, 0x4, R16 ;  /* 0x00000004131a7825 */ /* 0x009fc800078e0210 */
[C---:B------:R-:W-:Y:S02]  /*0460*/  IMAD.WIDE R28, R19.reuse, 0x4, R2 ;  /* 0x00000004131c7825 */ /* 0x040fe400078e0202 */
[----:B------:R-:W3:Y:S04]  /*0470*/  LDG.E.EL R2, desc[UR4][R26.64] ;  /* 0x000000041a027981 */ /* 0x000ee8000c2e1900 */
[----:B------:R-:W3:Y:S01]  /*0480*/  LDG.E.EL R3, desc[UR4][R28.64] ;  /* 0x000000041c037981 */ /* 0x000ee2000c2e1900 */
[C---:B------:R-:W-:Y:S02]  /*0490*/  ISETP.GE.AND P5, PT, R19.reuse, 0x130, PT ;  /* 0x000001301300780c */ /* 0x040fe40003fa6270 */
[C---:B------:R-:W-:Y:S01]  /*04a0*/  ISETP.GE.AND P6, PT, R19.reuse, 0x120, PT ;  /* 0x000001201300780c */ /* 0x040fe20003fc6270 */
[----:B------:R-:W-:-:S02]  /*04b0*/  VIADD R19, R19, 0xffffff00 ;  /* 0xffffff0013137836 */ /* 0x000fc40000000000 */
[----:B------:R-:W-:-:S04]  /*04c0*/  FADD R0, R0, 0.0010000000474974513054 ;  /* 0x3a83126f00007421 */ /* 0x000fc80000000000 */
[----:B------:R-:W0:Y:S02]  /*04d0*/  MUFU.SQRT R16, R0 ;  /* 0x0000000000107308 */ /* 0x000e240000002000 */
[----:B0-----:R-:W-:Y:S02]  /*04e0*/  FSETP.GT.AND P3, PT, R16, 8.50705917302346158658e+37, PT ;  /* 0x7e8000001000780b */ /* 0x001fe40003f64000 */
[----:B--2---:R-:W-:Y:S02]  /*04f0*/  SEL R10, R10, RZ, !P4 ;  /* 0x000000ff0a0a7207 */ /* 0x004fe40006000000 */
[----:B------:R-:W-:Y:S02]  /*0500*/  SEL R17, R11, RZ, !P4 ;  /* 0x000000ff0b117207 */ /* 0x000fe40006000000 */
[----:B------:R-:W-:-:S07]  /*0510*/  FSETP.GEU.AND P4, PT, R16, 1.175494350822287508e-38, PT ;  /* 0x008000001000780b */ /* 0x000fce0003f8e000 */
[----:B------:R-:W-:Y:S01]  /*0520*/  @P3 FMUL R16, R16, 0.25 ;  /* 0x3e80000010103820 */ /* 0x000fe20000400000 */
[----:B----4-:R-:W-:-:S05]  /*0530*/  SEL R11, R8, RZ, !P1 ;  /* 0x000000ff080b7207 */ /* 0x010fca0004800000 */
[----:B------:R-:W-:Y:S01]  /*0540*/  @!P4 FMUL R16, R16, 16777216 ;  /* 0x4b8000001010c820 */ /* 0x000fe20000400000 */
[----:B------:R-:W-:Y:S02]  /*0550*/  SEL R14, R14, RZ, !P1 ;  /* 0x000000ff0e0e7207 */ /* 0x000fe40004800000 */
[----:B------:R-:W-:Y:S02]  /*0560*/  SEL R8, R13, RZ, !P0 ;  /* 0x000000ff0d087207 */ /* 0x000fe40004000000 */
[----:B-1----:R-:W-:Y:S01]  /*0570*/  SEL R21, R12, RZ, !P0 ;  /* 0x000000ff0c157207 */ /* 0x002fe20004000000 */
[----:B------:R-:W-:Y:S01]  /*0580*/  FADD R0, R14, R11 ;  /* 0x0000000b0e007221 */ /* 0x000fe20000000000 */
[----:B------:R-:W0:Y:S01]  /*0590*/  MUFU.RCP R16, R16 ;  /* 0x0000001000107308 */ /* 0x000e220000001000 */
[----:B------:R-:W-:Y:S01]  /*05a0*/  SEL R8, R17, R8, !P6 ;  /* 0x0000000811087207 */ /* 0x000fe20007000000 */
[----:B------:R-:W-:Y:S01]  /*05b0*/  IMAD.MOV.U32 R11, RZ, RZ, 0x3e800000 ;  /* 0x3e800000ff0b7424 */ /* 0x000fe200078e00ff */
[----:B------:R-:W-:-:S02]  /*05c0*/  ISETP.GE.U32.AND P0, PT, R19, 0x30, PT ;  /* 0x000000301300780c */ /* 0x000fc40003f06070 */
[----:B------:R-:W-:Y:S02]  /*05d0*/  SEL R10, R10, R21, !P6 ;  /* 0x000000150a0a7207 */ /* 0x000fe40007000000 */
[----:B------:R-:W-:Y:S02]  /*05e0*/  SEL R12, R9, RZ, !P1 ;  /* 0x000000ff090c7207 */ /* 0x000fe40004800000 */
[----:B------:R-:W-:Y:S02]  /*05f0*/  SEL R15, R15, RZ, !P1 ;  /* 0x000000ff0f0f7207 */ /* 0x000fe40004800000 */
[----:B------:R-:W-:Y:S02]  /*0600*/  SEL R13, R6, RZ, !P1 ;  /* 0x000000ff060d7207 */ /* 0x000fe40004800000 */
[----:B-----5:R-:W-:Y:S02]  /*0610*/  SEL R5, R5, RZ, P2 ;  /* 0x000000ff05057207 */ /* 0x020fe40001000000 */
[----:B------:R-:W-:-:S02]  /*0620*/  SEL R4, R4, RZ, P2 ;  /* 0x000000ff04047207 */ /* 0x000fc40001000000 */
[----:B------:R-:W-:Y:S02]  /*0630*/  SEL R17, R7, RZ, !P1 ;  /* 0x000000ff07117207 */ /* 0x000fe40004800000 */
[----:B------:R-:W-:Y:S01]  /*0640*/  @!P5 FSEL R5, R8, RZ, !P0 ;  /* 0x000000ff0805d208 */ /* 0x000fe20004000000 */
[----:B------:R-:W1:Y:S01]  /*0650*/  LDC.64 R6, c[0x0][0x250] ;  /* 0x00009400ff067b82 */ /* 0x000e620000000a00 */
[----:B------:R-:W-:Y:S01]  /*0660*/  @!P5 FSEL R4, R10, RZ, !P0 ;  /* 0x000000ff0a04d208 */ /* 0x000fe20004000000 */
[----:B------:R-:W-:Y:S01]  /*0670*/  FADD R10, R15, R12 ;  /* 0x0000000c0f0a7221 */ /* 0x000fe20000000000 */
[----:B------:R-:W-:Y:S01]  /*0680*/  FSEL R11, R11, 1, P3 ;  /* 0x3f8000000b0b7808 */ /* 0x000fe20001800000 */
[----:B------:R-:W-:-:S04]  /*0690*/  @!P1 FADD R4, R13, R0 ;  /* 0x000000000d049221 */ /* 0x000fc80000000000 */
[----:B------:R-:W2:Y:S01]  /*06a0*/  LDC.64 R8, c[0x0][0x248] ;  /* 0x00009200ff087b82 */ /* 0x000ea20000000a00 */
[----:B------:R-:W-:Y:S01]  /*06b0*/  @!P4 FMUL R11, R11, 16777216 ;  /* 0x4b8000000b0bc820 */ /* 0x000fe20000400000 */
[----:B------:R-:W-:Y:S01]  /*06c0*/  @!P1 FADD R5, R17, R10 ;  /* 0x0000000a11059221 */ /* 0x000fe20000000000 */
[----:B------:R-:W-:Y:S02]  /*06d0*/  FADD R0, -R22, R4 ;  /* 0x0000000416007221 */ /* 0x000fe40000000100 */
[----:B0-----:R-:W-:Y:S01]  /*06e0*/  FMUL R11, R16, R11 ;  /* 0x0000000b100b7220 */ /* 0x001fe20000400000 */
[----:B------:R-:W-:-:S03]  /*06f0*/  FADD R22, -R22, R5 ;  /* 0x0000000516167221 */ /* 0x000fc60000000100 */
[-C--:B------:R-:W-:Y:S01]  /*0700*/  FMUL R0, R0, R11.reuse ;  /* 0x0000000b00007220 */ /* 0x080fe20000400000 */
[----:B------:R-:W-:-:S03]  /*0710*/  FMUL R22, R22, R11 ;  /* 0x0000000b16167220 */ /* 0x000fc60000400000 */
[C-C-:B---3--:R-:W-:Y:S01]  /*0720*/  FFMA R0, R2.reuse, R0, R3.reuse ;  /* 0x0000000002007223 */ /* 0x148fe20000000003 */
[----:B------:R-:W-:-:S04]  /*0730*/  FFMA R22, R2, R22, R3 ;  /* 0x0000001602167223 */ /* 0x000fc80000000003 */
[----:B------:R-:W-:Y:S02]  /*0740*/  FSETP.GEU.AND P0, PT, R0, RZ, PT ;  /* 0x000000ff0000720b */ /* 0x000fe40003f0e000 */
[----:B------:R-:W-:Y:S01]  /*0750*/  FSETP.GEU.AND P1, PT, R22, RZ, PT ;  /* 0x000000ff1600720b */ /* 0x000fe20003f2e000 */
[----:B-1----:R-:W-:Y:S01]  /*0760*/  IMAD.WIDE R6, R18, 0x4, R6 ;  /* 0x0000000412067825 */ /* 0x002fe200078e0206 */
[----:B------:R-:W-:Y:S02]  /*0770*/  FSEL R2, R0, RZ, P0 ;  /* 0x000000ff00027208 */ /* 0x000fe40000000000 */
[----:B------:R-:W-:Y:S01]  /*0780*/  FSEL R3, R22, RZ, P1 ;  /* 0x000000ff16037208 */ /* 0x000fe20000800000 */
[----:B--2---:R-:W-:-:S05]  /*0790*/  IMAD.WIDE R8, R18, 0x4, R8 ;  /* 0x0000000412087825 */ /* 0x004fca00078e0208 */
[----:B------:R-:W-:Y:S04]  /*07a0*/  STG.E.64 desc[UR4][R8.64], R4 ;  /* 0x0000000408007986 */ /* 0x000fe8000c101b04 */
[----:B------:R-:W-:Y:S01]  /*07b0*/  STG.E.64 desc[UR4][R6.64], R2 ;  /* 0x0000000206007986 */ /* 0x000fe2000c101b04 */
[----:B------:R-:W-:Y:S05]  /*07c0*/  EXIT ;  /* 0x000000000000794d */ /* 0x000fea0003800000 */
.L_x_0:
[----:B------:R-:W-:-:S00]  /*07d0*/  BRA `(.L_x_0) ;  /* 0xfffffffc00fc7947 */ /* 0x000fc0000383ffff */
[----:B------:R-:W-:-:S00]  /*07e0*/  NOP ;  /* 0x0000000000007918 */ /* 0x000fc00000000000 */
        /* <DEDUP_REMOVED lines=9> */
.L_x_1:


//--------------------- .nv.global.init           --------------------------
	.section	.nv.global.init,"aw",@progbits
.nv.global.init:
	.type		_$_str,@object
	.size		_$_str,(_$_str_$_2 - _$_str)
_$_str:
        /*0000*/ 	.byte	0x5f, 0x5f, 0x43, 0x55, 0x44, 0x41, 0x5f, 0x46, 0x54, 0x5a, 0x00
	.type		_$_str_$_2,@object
	.size		_$_str_$_2,(.L_1 - _$_str_$_2)
_$_str_$_2:
        /*000b*/ 	.byte	0x5f, 0x5f, 0x43, 0x55, 0x44, 0x41, 0x5f, 0x50, 0x52, 0x45, 0x43, 0x5f, 0x53, 0x51, 0x52, 0x54
        /*001b*/ 	.byte	0x00
.L_1:


//--------------------- .nv.constant0.triton_poi_fused__native_batch_norm_legit_no_training_cat_relu_4 --------------------------
	.section	.nv.constant0.triton_poi_fused__native_batch_norm_legit_no_training_cat_relu_4,"a",@progbits
	.sectionflags	@""
	.align	4
.nv.constant0.triton_poi_fused__native_batch_norm_legit_no_training_cat_relu_4:
	.zero		604
